//
// Generated by NVIDIA NVVM Compiler
//
// Compiler Build ID: CL-36424714
// Cuda compilation tools, release 13.0, V13.0.88
// Based on NVVM 20.0.0
//

.version 9.0
.target sm_100
.address_size 64

	// .globl	_Z11compute_gpuPiS_S_

.visible .entry _Z11compute_gpuPiS_S_(
	.param .u64 .ptr .align 1 _Z11compute_gpuPiS_S__param_0,
	.param .u64 .ptr .align 1 _Z11compute_gpuPiS_S__param_1,
	.param .u64 .ptr .align 1 _Z11compute_gpuPiS_S__param_2
)
{
	.reg .b32 	%r<8>;
	.reg .b64 	%rd<11>;

	ld.param.u64 	%rd1, [_Z11compute_gpuPiS_S__param_0];
	ld.param.u64 	%rd2, [_Z11compute_gpuPiS_S__param_1];
	ld.param.u64 	%rd3, [_Z11compute_gpuPiS_S__param_2];
	cvta.to.global.u64 	%rd4, %rd3;
	cvta.to.global.u64 	%rd5, %rd2;
	cvta.to.global.u64 	%rd6, %rd1;
	mov.u32 	%r1, %ctaid.x;
	mov.u32 	%r2, %ntid.x;
	mov.u32 	%r3, %tid.x;
	mad.lo.s32 	%r4, %r1, %r2, %r3;
	mul.wide.s32 	%rd7, %r4, 4;
	add.s64 	%rd8, %rd6, %rd7;
	ld.global.u32 	%r5, [%rd8];
	add.s64 	%rd9, %rd5, %rd7;
	ld.global.u32 	%r6, [%rd9];
	add.s32 	%r7, %r6, %r5;
	add.s64 	%rd10, %rd4, %rd7;
	st.global.u32 	[%rd10], %r7;
	ret;

}


// ===== COMPILED SASS (sm_100) =====

	.target	sm_100

	.elftype	@"ET_EXEC"


//--------------------- .note.nv.tkinfo           --------------------------
	.section	.note.nv.tkinfo,"",@"SHT_NOTE"
	.sectionflags	@"SHF_NOTE_NV_TKINFO"
	.tkinfo
        /*0018*/ 	.word	0x00000002
        /*0030*/ 	.string	""
        /*0030*/ 	.string	"ptxas"
        /*0030*/ 	.string	"Cuda compilation tools, release 13.0, V13.0.88"
        /*0030*/ 	.string	"Build cuda_13.0.r13.0/compiler.36424714_0"
        /*0030*/ 	.string	"-arch sm_100 -m 64 "



//--------------------- .note.nv.cuinfo           --------------------------
	.section	.note.nv.cuinfo,"",@"SHT_NOTE"
	.sectionflags	@"SHF_NOTE_NV_CUINFO"
        /*0018*/ 	.short	0x0002
        /*001a*/ 	.short	0x0064
        /*001c*/ 	.short	0x0082
	.zero		2


//--------------------- .nv.info                  --------------------------
	.section	.nv.info,"",@"SHT_CUDA_INFO"
	.align	4


	//----- nvinfo : EIATTR_REGCOUNT
	.align		4
        /*0000*/ 	.byte	0x04, 0x2f
        /*0002*/ 	.short	(.L_1 - .L_0)
	.align		4
.L_0:
        /*0004*/ 	.word	index@(_Z11compute_gpuPiS_S_)
        /*0008*/ 	.word	0x0000000c


	//----- nvinfo : EIATTR_FRAME_SIZE
	.align		4
.L_1:
        /*000c*/ 	.byte	0x04, 0x11
        /*000e*/ 	.short	(.L_3 - .L_2)
	.align		4
.L_2:
        /*0010*/ 	.word	index@(_Z11compute_gpuPiS_S_)
        /*0014*/ 	.word	0x00000000


	//----- nvinfo : EIATTR_MIN_STACK_SIZE
	.align		4
.L_3:
        /*0018*/ 	.byte	0x04, 0x12
        /*001a*/ 	.short	(.L_5 - .L_4)
	.align		4
.L_4:
        /*001c*/ 	.word	index@(_Z11compute_gpuPiS_S_)
        /*0020*/ 	.word	0x00000000
.L_5:


//--------------------- .nv.compat                --------------------------
	.section	.nv.compat,"",@"SHT_CUDA_COMPAT_INFO"
	.align	4
        /*0000*/ 	.byte	0x02, 0x09, 0x00, 0x00, 0x02, 0x02, 0x01, 0x00, 0x02, 0x05, 0x05, 0x00, 0x03, 0x07, 0x01, 0x01
        /*0010*/ 	.byte	0x02, 0x03, 0x00, 0x00, 0x02, 0x06, 0x01, 0x00, 0x04, 0x0b, 0x08, 0x00, 0x09, 0x00, 0x00, 0x00
        /*0020*/ 	.byte	0x00, 0x00, 0x00, 0x00


//--------------------- .nv.info._Z11compute_gpuPiS_S_ --------------------------
	.section	.nv.info._Z11compute_gpuPiS_S_,"",@"SHT_CUDA_INFO"
	.sectionflags	@""
	.align	4


	//----- nvinfo : EIATTR_CUDA_API_VERSION
	.align		4
        /*0000*/ 	.byte	0x04, 0x37
        /*0002*/ 	.short	(.L_7 - .L_6)
.L_6:
        /*0004*/ 	.word	0x00000082


	//----- nvinfo : EIATTR_KPARAM_INFO
	.align		4
.L_7:
        /*0008*/ 	.byte	0x04, 0x17
        /*000a*/ 	.short	(.L_9 - .L_8)
.L_8:
        /*000c*/ 	.word	0x00000000
        /*0010*/ 	.short	0x0002
        /*0012*/ 	.short	0x0010
        /*0014*/ 	.byte	0x00, 0xf5, 0x21, 0x00


	//----- nvinfo : EIATTR_KPARAM_INFO
	.align		4
.L_9:
        /*0018*/ 	.byte	0x04, 0x17
        /*001a*/ 	.short	(.L_11 - .L_10)
.L_10:
        /*001c*/ 	.word	0x00000000
        /*0020*/ 	.short	0x0001
        /*0022*/ 	.short	0x0008
        /*0024*/ 	.byte	0x00, 0xf5, 0x21, 0x00


	//----- nvinfo : EIATTR_KPARAM_INFO
	.align		4
.L_11:
        /*0028*/ 	.byte	0x04, 0x17
        /*002a*/ 	.short	(.L_13 - .L_12)
.L_12:
        /*002c*/ 	.word	0x00000000
        /*0030*/ 	.short	0x0000
        /*0032*/ 	.short	0x0000
        /*0034*/ 	.byte	0x00, 0xf5, 0x21, 0x00


	//----- nvinfo : EIATTR_SPARSE_MMA_MASK
	.align		4
.L_13:
        /*0038*/ 	.byte	0x03, 0x50
        /*003a*/ 	.short	0x0000


	//----- nvinfo : EIATTR_MAXREG_COUNT
	.align		4
        /*003c*/ 	.byte	0x03, 0x1b
        /*003e*/ 	.short	0x00ff


	//----- nvinfo : EIATTR_MERCURY_ISA_VERSION
	.align		4
        /*0040*/ 	.byte	0x03, 0x5f
        /*0042*/ 	.short	0x0101


	//----- nvinfo : EIATTR_VRC_CTA_INIT_COUNT
	.align		4
        /*0044*/ 	.byte	0x02, 0x4a
	.zero		1
	.zero		1


	//----- nvinfo : EIATTR_EXIT_INSTR_OFFSETS
	.align		4
        /*0048*/ 	.byte	0x04, 0x1c
        /*004a*/ 	.short	(.L_15 - .L_14)


	//   ....[0]....
.L_14:
        /*004c*/ 	.word	0x00000100


	//----- nvinfo : EIATTR_CBANK_PARAM_SIZE
	.align		4
.L_15:
        /*0050*/ 	.byte	0x03, 0x19
        /*0052*/ 	.short	0x0018


	//----- nvinfo : EIATTR_PARAM_CBANK
	.align		4
        /*0054*/ 	.byte	0x04, 0x0a
        /*0056*/ 	.short	(.L_17 - .L_16)
	.align		4
.L_16:
        /*0058*/ 	.word	index@(.nv.constant0._Z11compute_gpuPiS_S_)
        /*005c*/ 	.short	0x0380
        /*005e*/ 	.short	0x0018


	//----- nvinfo : EIATTR_SW_WAR
	.align		4
.L_17:
        /*0060*/ 	.byte	0x04, 0x36
        /*0062*/ 	.short	(.L_19 - .L_18)
.L_18:
        /*0064*/ 	.word	0x00000008
.L_19:


//--------------------- .nv.callgraph             --------------------------
	.section	.nv.callgraph,"",@"SHT_CUDA_CALLGRAPH"
	.align	4
	.sectionentsize	8
	.align		4
        /*0000*/ 	.word	0x00000000
	.align		4
        /*0004*/ 	.word	0xffffffff
	.align		4
        /*0008*/ 	.word	0x00000000
	.align		4
        /*000c*/ 	.word	0xfffffffe
	.align		4
        /*0010*/ 	.word	0x00000000
	.align		4
        /*0014*/ 	.word	0xfffffffd
	.align		4
        /*0018*/ 	.word	0x00000000
	.align		4
        /*001c*/ 	.word	0xfffffffc


//--------------------- .text._Z11compute_gpuPiS_S_ --------------------------
	.section	.text._Z11compute_gpuPiS_S_,"ax",@progbits
	.align	128
        .global         _Z11compute_gpuPiS_S_
        .type           _Z11compute_gpuPiS_S_,@function
        .size           _Z11compute_gpuPiS_S_,(.L_x_1 - _Z11compute_gpuPiS_S_)
        .other          _Z11compute_gpuPiS_S_,@"STO_CUDA_ENTRY STV_DEFAULT"
_Z11compute_gpuPiS_S_:
.text._Z11compute_gpuPiS_S_:
[----:B------:R-:W-:Y:S01]  /*0000*/  LDC R1, c[0x0][0x37c] ;  /* 0x0000df00ff017b82 */ /* 0x000fe20000000800 */
[----:B------:R-:W0:Y:S07]  /*0010*/  S2R R0, SR_TID.X ;  /* 0x0000000000007919 */ /* 0x000e2e0000002100 */
[----:B------:R-:W0:Y:S01]  /*0020*/  S2UR UR6, SR_CTAID.X ;  /* 0x00000000000679c3 */ /* 0x000e220000002500 */
[----:B------:R-:W1:Y:S07]  /*0030*/  LDCU.64 UR4, c[0x0][0x358] ;  /* 0x00006b00ff0477ac */ /* 0x000e6e0008000a00 */
[----:B------:R-:W0:Y:S08]  /*0040*/  LDC R9, c[0x0][0x360] ;  /* 0x0000d800ff097b82 */ /* 0x000e300000000800 */
[----:B------:R-:W2:Y:S08]  /*0050*/  LDC.64 R2, c[0x0][0x380] ;  /* 0x0000e000ff027b82 */ /* 0x000eb00000000a00 */
[----:B------:R-:W3:Y:S01]  /*0060*/  LDC.64 R4, c[0x0][0x388] ;  /* 0x0000e200ff047b82 */ /* 0x000ee20000000a00 */
[----:B0-----:R-:W-:-:S07]  /*0070*/  IMAD R9, R9, UR6, R0 ;  /* 0x0000000609097c24 */ /* 0x001fce000f8e0200 */
[----:B------:R-:W0:Y:S01]  /*0080*/  LDC.64 R6, c[0x0][0x390] ;  /* 0x0000e400ff067b82 */ /* 0x000e220000000a00 */
[----:B--2---:R-:W-:-:S06]  /*0090*/  IMAD.WIDE R2, R9, 0x4, R2 ;  /* 0x0000000409027825 */ /* 0x004fcc00078e0202 */
[----:B-1----:R-:W2:Y:S01]  /*00a0*/  LDG.E R2, desc[UR4][R2.64] ;  /* 0x0000000402027981 */ /* 0x002ea2000c1e1900 */
[----:B---3--:R-:W-:-:S06]  /*00b0*/  IMAD.WIDE R4, R9, 0x4, R4 ;  /* 0x0000000409047825 */ /* 0x008fcc00078e0204 */
[----:B------:R-:W2:Y:S01]  /*00c0*/  LDG.E R5, desc[UR4][R4.64] ;  /* 0x0000000404057981 */ /* 0x000ea2000c1e1900 */
[----:B0-----:R-:W-:Y:S01]  /*00d0*/  IMAD.WIDE R6, R9, 0x4, R6 ;  /* 0x0000000409067825 */ /* 0x001fe200078e0206 */
[----:B--2---:R-:W-:-:S05]  /*00e0*/  IADD3 R9, PT, PT, R2, R5, RZ ;  /* 0x0000000502097210 */ /* 0x004fca0007ffe0ff */
[----:B------:R-:W-:Y:S01]  /*00f0*/  STG.E desc[UR4][R6.64], R9 ;  /* 0x0000000906007986 */ /* 0x000fe2000c101904 */
[----:B------:R-:W-:Y:S05]  /*0100*/  EXIT ;  /* 0x000000000000794d */ /* 0x000fea0003800000 */
.L_x_0:
[----:B------:R-:W-:-:S00]  /*0110*/  BRA `(.L_x_0) ;  /* 0xfffffffc00fc7947 */ /* 0x000fc0000383ffff */
[----:B------:R-:W-:-:S00]  /*0120*/  NOP ;  /* 0x0000000000007918 */ /* 0x000fc00000000000 */
        /* <DEDUP_REMOVED lines=13> */
.L_x_1:


//--------------------- .nv.shared.reserved.0     --------------------------
	.section	.nv.shared.reserved.0,"aw",@nobits
	.weak		__nv_reservedSMEM_offset_0_alias
	.size		__nv_reservedSMEM_offset_0_alias, 0, 64
	.other		__nv_reservedSMEM_offset_0_alias,@"STO_CUDA_RESERVED_SHARED STV_DEFAULT"
__nv_reservedSMEM_offset_0_alias:
	.zero		0
	.zero		64


//--------------------- .nv.constant0._Z11compute_gpuPiS_S_ --------------------------
	.section	.nv.constant0._Z11compute_gpuPiS_S_,"a",@progbits
	.sectionflags	@""
	.align	4
.nv.constant0._Z11compute_gpuPiS_S_:
	.zero		920


//--------------------- SYMBOLS --------------------------

	.type		.nv.reservedSmem.offset0,@object
	.size		.nv.reservedSmem.offset0,0x4
